	.version 2.2
	.target sm_20
	// compiled with /usr/local/cuda/open64/lib//be
	// nvopencc 3.2 built on 2010-11-03

	//-----------------------------------------------------------
	// Compiling bfs.cpp3.i (/tmp/ccBI#.A2QKBA)
	//-----------------------------------------------------------

	//-----------------------------------------------------------
	// Options:
	//-----------------------------------------------------------
	//  Target:ptx, ISA:sm_20, Endian:little, Pointer Size:64
	//  -O3	(Optimization level)
	//  -g0	(Debug level)
	//  -m2	(Report advisories)
	//-----------------------------------------------------------

	.file	1	"<command-line>"
	.file	2	"bfs.cudafe2.gpu"
	.file	3	"BFS2/bfs.cu"
	.file	4	"/usr/lib/gcc/x86_64-linux-gnu/4.4.7/include/stddef.h"
	.file	5	"/usr/local/cuda/bin/../include/crt/device_runtime.h"
	.file	6	"/usr/local/cuda/bin/../include/host_defines.h"
	.file	7	"/usr/local/cuda/bin/../include/builtin_types.h"
	.file	8	"/usr/local/cuda/bin/../include/device_types.h"
	.file	9	"/usr/local/cuda/bin/../include/driver_types.h"
	.file	10	"/usr/local/cuda/bin/../include/surface_types.h"
	.file	11	"/usr/local/cuda/bin/../include/texture_types.h"
	.file	12	"/usr/local/cuda/bin/../include/vector_types.h"
	.file	13	"/usr/local/cuda/bin/../include/device_launch_parameters.h"
	.file	14	"/usr/local/cuda/bin/../include/crt/storage_class.h"
	.file	15	"/usr/include/x86_64-linux-gnu/bits/types.h"
	.file	16	"/usr/include/time.h"
	.file	17	"/usr/local/cuda/bin/../include/texture_fetch_functions.h"
	.file	18	"BFS2/kernel.cu"
	.file	19	"/usr/local/cuda/bin/../include/common_functions.h"
	.file	20	"/usr/local/cuda/bin/../include/math_functions.h"
	.file	21	"/usr/local/cuda/bin/../include/math_constants.h"
	.file	22	"/usr/local/cuda/bin/../include/device_functions.h"
	.file	23	"/usr/local/cuda/bin/../include/sm_11_atomic_functions.h"
	.file	24	"/usr/local/cuda/bin/../include/sm_12_atomic_functions.h"
	.file	25	"/usr/local/cuda/bin/../include/sm_13_double_functions.h"
	.file	26	"/usr/local/cuda/bin/../include/sm_20_atomic_functions.h"
	.file	27	"/usr/local/cuda/bin/../include/sm_20_intrinsics.h"
	.file	28	"/usr/local/cuda/bin/../include/surface_functions.h"
	.file	29	"/usr/local/cuda/bin/../include/math_functions_dbl_ptx3.h"
	.file	30	"BFS2/kernel2.cu"


	.entry _Z6KernelP4NodePiPbS2_S2_S1_i (
		.param .u64 __cudaparm__Z6KernelP4NodePiPbS2_S2_S1_i_g_graph_nodes,
		.param .u64 __cudaparm__Z6KernelP4NodePiPbS2_S2_S1_i_g_graph_edges,
		.param .u64 __cudaparm__Z6KernelP4NodePiPbS2_S2_S1_i_g_graph_mask,
		.param .u64 __cudaparm__Z6KernelP4NodePiPbS2_S2_S1_i_g_updating_graph_mask,
		.param .u64 __cudaparm__Z6KernelP4NodePiPbS2_S2_S1_i_g_graph_visited,
		.param .u64 __cudaparm__Z6KernelP4NodePiPbS2_S2_S1_i_g_cost,
		.param .s32 __cudaparm__Z6KernelP4NodePiPbS2_S2_S1_i_no_of_nodes)
	{
	.reg .u32 %r<22>;
	.reg .u64 %rd<22>;
	.reg .pred %p<7>;
	.loc	18	22	0
$LDWbegin__Z6KernelP4NodePiPbS2_S2_S1_i:
	mov.u32 	%r1, %ctaid.x;
	mul.lo.u32 	%r2, %r1, 512;
	mov.u32 	%r3, %tid.x;
	add.u32 	%r4, %r3, %r2;
	ld.param.s32 	%r5, [__cudaparm__Z6KernelP4NodePiPbS2_S2_S1_i_no_of_nodes];
	setp.le.s32 	%p1, %r5, %r4;
	@%p1 bra 	$Lt_0_5122;
	cvt.s64.s32 	%rd1, %r4;
	ld.param.u64 	%rd2, [__cudaparm__Z6KernelP4NodePiPbS2_S2_S1_i_g_graph_mask];
	add.u64 	%rd3, %rd1, %rd2;
	ld.global.s8 	%r6, [%rd3+0];
	mov.u32 	%r7, 0;
	setp.eq.s32 	%p2, %r6, %r7;
	@%p2 bra 	$Lt_0_5122;
	.loc	18	27	0
	mov.s32 	%r8, 0;
	st.global.s8 	[%rd3+0], %r8;
	.loc	18	28	0
	ld.param.u64 	%rd4, [__cudaparm__Z6KernelP4NodePiPbS2_S2_S1_i_g_graph_nodes];
	mul.lo.u64 	%rd5, %rd1, 8;
	add.u64 	%rd6, %rd4, %rd5;
	ld.global.s32 	%r9, [%rd6+0];
	mov.s32 	%r10, %r9;
	ld.global.s32 	%r11, [%rd6+4];
	add.s32 	%r12, %r11, %r9;
	setp.le.s32 	%p3, %r12, %r9;
	@%p3 bra 	$Lt_0_5122;
	ld.param.u64 	%rd7, [__cudaparm__Z6KernelP4NodePiPbS2_S2_S1_i_g_graph_edges];
	cvt.s64.s32 	%rd8, %r9;
	mul.wide.s32 	%rd9, %r9, 4;
	add.u64 	%rd10, %rd7, %rd9;
	ld.param.u64 	%rd11, [__cudaparm__Z6KernelP4NodePiPbS2_S2_S1_i_g_graph_visited];
$Lt_0_4098:
 //<loop> Loop body line 28, nesting depth: 1, estimated iterations: unknown
	.loc	18	30	0
	ld.global.s32 	%r13, [%rd10+0];
	cvt.s64.s32 	%rd12, %r13;
	add.u64 	%rd13, %rd12, %rd11;
	ld.global.s8 	%r14, [%rd13+0];
	mov.u32 	%r15, 0;
	setp.ne.s32 	%p4, %r14, %r15;
	@%p4 bra 	$Lt_0_4354;
 //<loop> Part of loop body line 28, head labeled $Lt_0_4098
	.loc	18	33	0
	ld.param.u64 	%rd14, [__cudaparm__Z6KernelP4NodePiPbS2_S2_S1_i_g_cost];
	mul.lo.u64 	%rd15, %rd1, 4;
	add.u64 	%rd16, %rd14, %rd15;
	ld.global.s32 	%r16, [%rd16+0];
	add.s32 	%r17, %r16, 1;
	mul.lo.u64 	%rd17, %rd12, 4;
	add.u64 	%rd18, %rd14, %rd17;
	st.global.s32 	[%rd18+0], %r17;
	.loc	18	34	0
	mov.s32 	%r18, 1;
	ld.param.u64 	%rd19, [__cudaparm__Z6KernelP4NodePiPbS2_S2_S1_i_g_updating_graph_mask];
	add.u64 	%rd20, %rd12, %rd19;
	st.global.s8 	[%rd20+0], %r18;
	ld.global.s32 	%r19, [%rd6+0];
	ld.global.s32 	%r20, [%rd6+4];
	add.s32 	%r12, %r19, %r20;
$Lt_0_4354:
 //<loop> Part of loop body line 28, head labeled $Lt_0_4098
	.loc	18	28	0
	add.s32 	%r10, %r10, 1;
	add.u64 	%rd10, %rd10, 4;
	setp.gt.s32 	%p5, %r12, %r10;
	@%p5 bra 	$Lt_0_4098;
$Lt_0_5122:
$L_0_3074:
	.loc	18	38	0
	exit;
$LDWend__Z6KernelP4NodePiPbS2_S2_S1_i:
	} // _Z6KernelP4NodePiPbS2_S2_S1_i

	.entry _Z7Kernel2PbS_S_S_i (
		.param .u64 __cudaparm__Z7Kernel2PbS_S_S_i_g_graph_mask,
		.param .u64 __cudaparm__Z7Kernel2PbS_S_S_i_g_updating_graph_mask,
		.param .u64 __cudaparm__Z7Kernel2PbS_S_S_i_g_graph_visited,
		.param .u64 __cudaparm__Z7Kernel2PbS_S_S_i_g_over,
		.param .s32 __cudaparm__Z7Kernel2PbS_S_S_i_no_of_nodes)
	{
	.reg .u32 %r<13>;
	.reg .u64 %rd<10>;
	.reg .pred %p<4>;
	.loc	30	22	0
$LDWbegin__Z7Kernel2PbS_S_S_i:
	mov.u32 	%r1, %ctaid.x;
	mul.lo.u32 	%r2, %r1, 512;
	mov.u32 	%r3, %tid.x;
	add.u32 	%r4, %r3, %r2;
	ld.param.s32 	%r5, [__cudaparm__Z7Kernel2PbS_S_S_i_no_of_nodes];
	setp.le.s32 	%p1, %r5, %r4;
	@%p1 bra 	$Lt_1_1794;
	cvt.s64.s32 	%rd1, %r4;
	ld.param.u64 	%rd2, [__cudaparm__Z7Kernel2PbS_S_S_i_g_updating_graph_mask];
	add.u64 	%rd3, %rd1, %rd2;
	ld.global.s8 	%r6, [%rd3+0];
	mov.u32 	%r7, 0;
	setp.eq.s32 	%p2, %r6, %r7;
	@%p2 bra 	$Lt_1_1794;
	.loc	30	28	0
	mov.s32 	%r8, 1;
	ld.param.u64 	%rd4, [__cudaparm__Z7Kernel2PbS_S_S_i_g_graph_mask];
	add.u64 	%rd5, %rd1, %rd4;
	st.global.s8 	[%rd5+0], %r8;
	.loc	30	29	0
	mov.s32 	%r9, 1;
	ld.param.u64 	%rd6, [__cudaparm__Z7Kernel2PbS_S_S_i_g_graph_visited];
	add.u64 	%rd7, %rd1, %rd6;
	st.global.s8 	[%rd7+0], %r9;
	.loc	30	30	0
	mov.s32 	%r10, 1;
	ld.param.u64 	%rd8, [__cudaparm__Z7Kernel2PbS_S_S_i_g_over];
	st.global.s8 	[%rd8+0], %r10;
	.loc	30	31	0
	mov.s32 	%r11, 0;
	st.global.s8 	[%rd3+0], %r11;
$Lt_1_1794:
$L_1_1282:
	.loc	30	33	0
	exit;
$LDWend__Z7Kernel2PbS_S_S_i:
	} // _Z7Kernel2PbS_S_S_i



// ===== COMPILED SASS (sm_100) =====

	.target	sm_100

	.elftype	@"ET_EXEC"


//--------------------- .note.nv.tkinfo           --------------------------
	.section	.note.nv.tkinfo,"",@"SHT_NOTE"
	.sectionflags	@"SHF_NOTE_NV_TKINFO"
	.tkinfo
        /*0018*/ 	.word	0x00000002
        /*0030*/ 	.string	""
        /*0030*/ 	.string	"ptxas"
        /*0030*/ 	.string	"Cuda compilation tools, release 13.0, V13.0.88"
        /*0030*/ 	.string	"Build cuda_13.0.r13.0/compiler.36424714_0"
        /*0030*/ 	.string	"-arch sm_100 "



//--------------------- .note.nv.cuinfo           --------------------------
	.section	.note.nv.cuinfo,"",@"SHT_NOTE"
	.sectionflags	@"SHF_NOTE_NV_CUINFO"
        /*0018*/ 	.short	0x0002
        /*001a*/ 	.short	0x0014
        /*001c*/ 	.short	0x0082
	.zero		2


//--------------------- .nv.info                  --------------------------
	.section	.nv.info,"",@"SHT_CUDA_INFO"
	.align	4


	//----- nvinfo : EIATTR_REGCOUNT
	.align		4
        /*0000*/ 	.byte	0x04, 0x2f
        /*0002*/ 	.short	(.L_1 - .L_0)
	.align		4
.L_0:
        /*0004*/ 	.word	index@(_Z6KernelP4NodePiPbS2_S2_S1_i)
        /*0008*/ 	.word	0x00000015


	//----- nvinfo : EIATTR_FRAME_SIZE
	.align		4
.L_1:
        /*000c*/ 	.byte	0x04, 0x11
        /*000e*/ 	.short	(.L_3 - .L_2)
	.align		4
.L_2:
        /*0010*/ 	.word	index@(_Z6KernelP4NodePiPbS2_S2_S1_i)
        /*0014*/ 	.word	0x00000000


	//----- nvinfo : EIATTR_REGCOUNT
	.align		4
.L_3:
        /*0018*/ 	.byte	0x04, 0x2f
        /*001a*/ 	.short	(.L_5 - .L_4)
	.align		4
.L_4:
        /*001c*/ 	.word	index@(_Z7Kernel2PbS_S_S_i)
        /*0020*/ 	.word	0x0000000c


	//----- nvinfo : EIATTR_FRAME_SIZE
	.align		4
.L_5:
        /*0024*/ 	.byte	0x04, 0x11
        /*0026*/ 	.short	(.L_7 - .L_6)
	.align		4
.L_6:
        /*0028*/ 	.word	index@(_Z7Kernel2PbS_S_S_i)
        /*002c*/ 	.word	0x00000000


	//----- nvinfo : EIATTR_MIN_STACK_SIZE
	.align		4
.L_7:
        /*0030*/ 	.byte	0x04, 0x12
        /*0032*/ 	.short	(.L_9 - .L_8)
	.align		4
.L_8:
        /*0034*/ 	.word	index@(_Z7Kernel2PbS_S_S_i)
        /*0038*/ 	.word	0x00000000


	//----- nvinfo : EIATTR_MIN_STACK_SIZE
	.align		4
.L_9:
        /*003c*/ 	.byte	0x04, 0x12
        /*003e*/ 	.short	(.L_11 - .L_10)
	.align		4
.L_10:
        /*0040*/ 	.word	index@(_Z6KernelP4NodePiPbS2_S2_S1_i)
        /*0044*/ 	.word	0x00000000
.L_11:


//--------------------- .nv.compat                --------------------------
	.section	.nv.compat,"",@"SHT_CUDA_COMPAT_INFO"
	.align	4
        /*0000*/ 	.byte	0x02, 0x09, 0x00, 0x00, 0x02, 0x02, 0x01, 0x00, 0x02, 0x05, 0x05, 0x00, 0x03, 0x07, 0x01, 0x01
        /*0010*/ 	.byte	0x02, 0x03, 0x00, 0x00, 0x02, 0x06, 0x01, 0x00, 0x04, 0x0b, 0x08, 0x00, 0x09, 0x00, 0x00, 0x00
        /*0020*/ 	.byte	0x00, 0x00, 0x00, 0x00


//--------------------- .nv.info._Z7Kernel2PbS_S_S_i --------------------------
	.section	.nv.info._Z7Kernel2PbS_S_S_i,"",@"SHT_CUDA_INFO"
	.sectionflags	@""
	.align	4


	//----- nvinfo : EIATTR_CUDA_API_VERSION
	.align		4
        /*0000*/ 	.byte	0x04, 0x37
        /*0002*/ 	.short	(.L_13 - .L_12)
.L_12:
        /*0004*/ 	.word	0x00000082


	//----- nvinfo : EIATTR_KPARAM_INFO
	.align		4
.L_13:
        /*0008*/ 	.byte	0x04, 0x17
        /*000a*/ 	.short	(.L_15 - .L_14)
.L_14:
        /*000c*/ 	.word	0x00000000
        /*0010*/ 	.short	0x0004
        /*0012*/ 	.short	0x0020
        /*0014*/ 	.byte	0x00, 0xf0, 0x11, 0x00


	//----- nvinfo : EIATTR_KPARAM_INFO
	.align		4
.L_15:
        /*0018*/ 	.byte	0x04, 0x17
        /*001a*/ 	.short	(.L_17 - .L_16)
.L_16:
        /*001c*/ 	.word	0x00000000
        /*0020*/ 	.short	0x0003
        /*0022*/ 	.short	0x0018
        /*0024*/ 	.byte	0x00, 0xf0, 0x21, 0x00


	//----- nvinfo : EIATTR_KPARAM_INFO
	.align		4
.L_17:
        /*0028*/ 	.byte	0x04, 0x17
        /*002a*/ 	.short	(.L_19 - .L_18)
.L_18:
        /*002c*/ 	.word	0x00000000
        /*0030*/ 	.short	0x0002
        /*0032*/ 	.short	0x0010
        /*0034*/ 	.byte	0x00, 0xf0, 0x21, 0x00


	//----- nvinfo : EIATTR_KPARAM_INFO
	.align		4
.L_19:
        /*0038*/ 	.byte	0x04, 0x17
        /*003a*/ 	.short	(.L_21 - .L_20)
.L_20:
        /*003c*/ 	.word	0x00000000
        /*0040*/ 	.short	0x0001
        /*0042*/ 	.short	0x0008
        /*0044*/ 	.byte	0x00, 0xf0, 0x21, 0x00


	//----- nvinfo : EIATTR_KPARAM_INFO
	.align		4
.L_21:
        /*0048*/ 	.byte	0x04, 0x17
        /*004a*/ 	.short	(.L_23 - .L_22)
.L_22:
        /*004c*/ 	.word	0x00000000
        /*0050*/ 	.short	0x0000
        /*0052*/ 	.short	0x0000
        /*0054*/ 	.byte	0x00, 0xf0, 0x21, 0x00


	//----- nvinfo : EIATTR_SPARSE_MMA_MASK
	.align		4
.L_23:
        /*0058*/ 	.byte	0x03, 0x50
        /*005a*/ 	.short	0x0000


	//----- nvinfo : EIATTR_MAXREG_COUNT
	.align		4
        /*005c*/ 	.byte	0x03, 0x1b
        /*005e*/ 	.short	0x00ff


	//----- nvinfo : EIATTR_MERCURY_ISA_VERSION
	.align		4
        /*0060*/ 	.byte	0x03, 0x5f
        /*0062*/ 	.short	0x0101


	//----- nvinfo : EIATTR_VRC_CTA_INIT_COUNT
	.align		4
        /*0064*/ 	.byte	0x02, 0x4a
	.zero		1
	.zero		1


	//----- nvinfo : EIATTR_EXIT_INSTR_OFFSETS
	.align		4
        /*0068*/ 	.byte	0x04, 0x1c
        /*006a*/ 	.short	(.L_25 - .L_24)


	//   ....[0]....
.L_24:
        /*006c*/ 	.word	0x00000060


	//   ....[1]....
        /*0070*/ 	.word	0x000000e0


	//   ....[2]....
        /*0074*/ 	.word	0x000001b0


	//----- nvinfo : EIATTR_CBANK_PARAM_SIZE
	.align		4
.L_25:
        /*0078*/ 	.byte	0x03, 0x19
        /*007a*/ 	.short	0x0024


	//----- nvinfo : EIATTR_PARAM_CBANK
	.align		4
        /*007c*/ 	.byte	0x04, 0x0a
        /*007e*/ 	.short	(.L_27 - .L_26)
	.align		4
.L_26:
        /*0080*/ 	.word	index@(.nv.constant0._Z7Kernel2PbS_S_S_i)
        /*0084*/ 	.short	0x0380
        /*0086*/ 	.short	0x0024


	//----- nvinfo : EIATTR_SW_WAR
	.align		4
.L_27:
        /*0088*/ 	.byte	0x04, 0x36
        /*008a*/ 	.short	(.L_29 - .L_28)
.L_28:
        /*008c*/ 	.word	0x00000008
.L_29:


//--------------------- .nv.info._Z6KernelP4NodePiPbS2_S2_S1_i --------------------------
	.section	.nv.info._Z6KernelP4NodePiPbS2_S2_S1_i,"",@"SHT_CUDA_INFO"
	.sectionflags	@""
	.align	4


	//----- nvinfo : EIATTR_CUDA_API_VERSION
	.align		4
        /*0000*/ 	.byte	0x04, 0x37
        /*0002*/ 	.short	(.L_31 - .L_30)
.L_30:
        /*0004*/ 	.word	0x00000082


	//----- nvinfo : EIATTR_KPARAM_INFO
	.align		4
.L_31:
        /*0008*/ 	.byte	0x04, 0x17
        /*000a*/ 	.short	(.L_33 - .L_32)
.L_32:
        /*000c*/ 	.word	0x00000000
        /*0010*/ 	.short	0x0006
        /*0012*/ 	.short	0x0030
        /*0014*/ 	.byte	0x00, 0xf0, 0x11, 0x00


	//----- nvinfo : EIATTR_KPARAM_INFO
	.align		4
.L_33:
        /*0018*/ 	.byte	0x04, 0x17
        /*001a*/ 	.short	(.L_35 - .L_34)
.L_34:
        /*001c*/ 	.word	0x00000000
        /*0020*/ 	.short	0x0005
        /*0022*/ 	.short	0x0028
        /*0024*/ 	.byte	0x00, 0xf0, 0x21, 0x00


	//----- nvinfo : EIATTR_KPARAM_INFO
	.align		4
.L_35:
        /*0028*/ 	.byte	0x04, 0x17
        /*002a*/ 	.short	(.L_37 - .L_36)
.L_36:
        /*002c*/ 	.word	0x00000000
        /*0030*/ 	.short	0x0004
        /*0032*/ 	.short	0x0020
        /*0034*/ 	.byte	0x00, 0xf0, 0x21, 0x00


	//----- nvinfo : EIATTR_KPARAM_INFO
	.align		4
.L_37:
        /*0038*/ 	.byte	0x04, 0x17
        /*003a*/ 	.short	(.L_39 - .L_38)
.L_38:
        /*003c*/ 	.word	0x00000000
        /*0040*/ 	.short	0x0003
        /*0042*/ 	.short	0x0018
        /*0044*/ 	.byte	0x00, 0xf0, 0x21, 0x00


	//----- nvinfo : EIATTR_KPARAM_INFO
	.align		4
.L_39:
        /*0048*/ 	.byte	0x04, 0x17
        /*004a*/ 	.short	(.L_41 - .L_40)
.L_40:
        /*004c*/ 	.word	0x00000000
        /*0050*/ 	.short	0x0002
        /*0052*/ 	.short	0x0010
        /*0054*/ 	.byte	0x00, 0xf0, 0x21, 0x00


	//----- nvinfo : EIATTR_KPARAM_INFO
	.align		4
.L_41:
        /*0058*/ 	.byte	0x04, 0x17
        /*005a*/ 	.short	(.L_43 - .L_42)
.L_42:
        /*005c*/ 	.word	0x00000000
        /*0060*/ 	.short	0x0001
        /*0062*/ 	.short	0x0008
        /*0064*/ 	.byte	0x00, 0xf0, 0x21, 0x00


	//----- nvinfo : EIATTR_KPARAM_INFO
	.align		4
.L_43:
        /*0068*/ 	.byte	0x04, 0x17
        /*006a*/ 	.short	(.L_45 - .L_44)
.L_44:
        /*006c*/ 	.word	0x00000000
        /*0070*/ 	.short	0x0000
        /*0072*/ 	.short	0x0000
        /*0074*/ 	.byte	0x00, 0xf0, 0x21, 0x00


	//----- nvinfo : EIATTR_SPARSE_MMA_MASK
	.align		4
.L_45:
        /*0078*/ 	.byte	0x03, 0x50
        /*007a*/ 	.short	0x0000


	//----- nvinfo : EIATTR_MAXREG_COUNT
	.align		4
        /*007c*/ 	.byte	0x03, 0x1b
        /*007e*/ 	.short	0x00ff


	//----- nvinfo : EIATTR_MERCURY_ISA_VERSION
	.align		4
        /*0080*/ 	.byte	0x03, 0x5f
        /*0082*/ 	.short	0x0101


	//----- nvinfo : EIATTR_VRC_CTA_INIT_COUNT
	.align		4
        /*0084*/ 	.byte	0x02, 0x4a
	.zero		1
	.zero		1


	//----- nvinfo : EIATTR_EXIT_INSTR_OFFSETS
	.align		4
        /*0088*/ 	.byte	0x04, 0x1c
        /*008a*/ 	.short	(.L_47 - .L_46)


	//   ....[0]....
.L_46:
        /*008c*/ 	.word	0x00000060


	//   ....[1]....
        /*0090*/ 	.word	0x000000e0


	//   ....[2]....
        /*0094*/ 	.word	0x00000180


	//   ....[3]....
        /*0098*/ 	.word	0x00000410


	//----- nvinfo : EIATTR_CRS_STACK_SIZE
	.align		4
.L_47:
        /*009c*/ 	.byte	0x04, 0x1e
        /*009e*/ 	.short	(.L_49 - .L_48)
.L_48:
        /*00a0*/ 	.word	0x00000000


	//----- nvinfo : EIATTR_CBANK_PARAM_SIZE
	.align		4
.L_49:
        /*00a4*/ 	.byte	0x03, 0x19
        /*00a6*/ 	.short	0x0034


	//----- nvinfo : EIATTR_PARAM_CBANK
	.align		4
        /*00a8*/ 	.byte	0x04, 0x0a
        /*00aa*/ 	.short	(.L_51 - .L_50)
	.align		4
.L_50:
        /*00ac*/ 	.word	index@(.nv.constant0._Z6KernelP4NodePiPbS2_S2_S1_i)
        /*00b0*/ 	.short	0x0380
        /*00b2*/ 	.short	0x0034


	//----- nvinfo : EIATTR_SW_WAR
	.align		4
.L_51:
        /*00b4*/ 	.byte	0x04, 0x36
        /*00b6*/ 	.short	(.L_53 - .L_52)
.L_52:
        /*00b8*/ 	.word	0x00000008
.L_53:


//--------------------- .nv.callgraph             --------------------------
	.section	.nv.callgraph,"",@"SHT_CUDA_CALLGRAPH"
	.align	4
	.sectionentsize	8
	.align		4
        /*0000*/ 	.word	0x00000000
	.align		4
        /*0004*/ 	.word	0xffffffff
	.align		4
        /*0008*/ 	.word	0x00000000
	.align		4
        /*000c*/ 	.word	0xfffffffe
	.align		4
        /*0010*/ 	.word	0x00000000
	.align		4
        /*0014*/ 	.word	0xfffffffd
	.align		4
        /*0018*/ 	.word	0x00000000
	.align		4
        /*001c*/ 	.word	0xfffffffc


//--------------------- .text._Z7Kernel2PbS_S_S_i --------------------------
	.section	.text._Z7Kernel2PbS_S_S_i,"ax",@progbits
	.align	128
.text._Z7Kernel2PbS_S_S_i:
        .type           _Z7Kernel2PbS_S_S_i,@function
        .size           _Z7Kernel2PbS_S_S_i,(.L_x_5 - _Z7Kernel2PbS_S_S_i)
        .other          _Z7Kernel2PbS_S_S_i,@"STO_CUDA_ENTRY STV_DEFAULT"
_Z7Kernel2PbS_S_S_i:
[----:B------:R-:W-:Y:S01]  /*0000*/  LDC R1, c[0x0][0x37c] ;  /* 0x0000df00ff017b82 */ /* 0x000fe20000000800 */
[----:B------:R-:W0:Y:S01]  /*0010*/  S2R R6, SR_CTAID.X ;  /* 0x0000000000067919 */ /* 0x000e220000002500 */
[----:B------:R-:W1:Y:S01]  /*0020*/  LDCU UR4, c[0x0][0x3a0] ;  /* 0x00007400ff0477ac */ /* 0x000e620008000800 */
[----:B------:R-:W0:Y:S02]  /*0030*/  S2R R3, SR_TID.X ;  /* 0x0000000000037919 */ /* 0x000e240000002100 */
[----:B0-----:R-:W-:-:S05]  /*0040*/  IMAD R6, R6, 0x200, R3 ;  /* 0x0000020006067824 */ /* 0x001fca00078e0203 */
[----:B-1----:R-:W-:-:S13]  /*0050*/  ISETP.GE.AND P0, PT, R6, UR4, PT ;  /* 0x0000000406007c0c */ /* 0x002fda000bf06270 */
[----:B------:R-:W-:Y:S05]  /*0060*/  @P0 EXIT ;  /* 0x000000000000094d */ /* 0x000fea0003800000 */
[----:B------:R-:W0:Y:S01]  /*0070*/  LDCU.64 UR6, c[0x0][0x388] ;  /* 0x00007100ff0677ac */ /* 0x000e220008000a00 */
[----:B------:R-:W-:Y:S01]  /*0080*/  SHF.R.S32.HI R7, RZ, 0x1f, R6 ;  /* 0x0000001fff077819 */ /* 0x000fe20000011406 */
[----:B------:R-:W1:Y:S01]  /*0090*/  LDCU.64 UR4, c[0x0][0x358] ;  /* 0x00006b00ff0477ac */ /* 0x000e620008000a00 */
[----:B0-----:R-:W-:-:S04]  /*00a0*/  IADD3 R8, P0, PT, R6, UR6, RZ ;  /* 0x0000000606087c10 */ /* 0x001fc8000ff1e0ff */
[----:B------:R-:W-:-:S05]  /*00b0*/  IADD3.X R9, PT, PT, R7, UR7, RZ, P0, !PT ;  /* 0x0000000707097c10 */ /* 0x000fca00087fe4ff */
[----:B-1----:R-:W2:Y:S02]  /*00c0*/  LDG.E.S8 R0, desc[UR4][R8.64] ;  /* 0x0000000408007981 */ /* 0x002ea4000c1e1300 */
[----:B--2---:R-:W-:-:S13]  /*00d0*/  ISETP.NE.AND P0, PT, R0, RZ, PT ;  /* 0x000000ff0000720c */ /* 0x004fda0003f05270 */
[----:B------:R-:W-:Y:S05]  /*00e0*/  @!P0 EXIT ;  /* 0x000000000000894d */ /* 0x000fea0003800000 */
[----:B------:R-:W0:Y:S01]  /*00f0*/  LDCU.64 UR6, c[0x0][0x380] ;  /* 0x00007000ff0677ac */ /* 0x000e220008000a00 */
[----:B------:R-:W1:Y:S01]  /*0100*/  LDC.64 R2, c[0x0][0x398] ;  /* 0x0000e600ff027b82 */ /* 0x000e620000000a00 */
[----:B------:R-:W-:Y:S01]  /*0110*/  IMAD.MOV.U32 R0, RZ, RZ, 0x1 ;  /* 0x00000001ff007424 */ /* 0x000fe200078e00ff */
[----:B------:R-:W2:Y:S01]  /*0120*/  LDCU.64 UR8, c[0x0][0x390] ;  /* 0x00007200ff0877ac */ /* 0x000ea20008000a00 */
[C---:B0-----:R-:W-:Y:S02]  /*0130*/  IADD3 R4, P0, PT, R6.reuse, UR6, RZ ;  /* 0x0000000606047c10 */ /* 0x041fe4000ff1e0ff */
[----:B--2---:R-:W-:Y:S02]  /*0140*/  IADD3 R6, P1, PT, R6, UR8, RZ ;  /* 0x0000000806067c10 */ /* 0x004fe4000ff3e0ff */
[C---:B------:R-:W-:Y:S02]  /*0150*/  IADD3.X R5, PT, PT, R7.reuse, UR7, RZ, P0, !PT ;  /* 0x0000000707057c10 */ /* 0x040fe400087fe4ff */
[----:B------:R-:W-:-:S03]  /*0160*/  IADD3.X R7, PT, PT, R7, UR9, RZ, P1, !PT ;  /* 0x0000000907077c10 */ /* 0x000fc60008ffe4ff */
[----:B------:R-:W-:Y:S04]  /*0170*/  STG.E.S8 desc[UR4][R4.64], R0 ;  /* 0x0000000004007986 */ /* 0x000fe8000c101304 */
[----:B------:R-:W-:Y:S04]  /*0180*/  STG.E.S8 desc[UR4][R6.64], R0 ;  /* 0x0000000006007986 */ /* 0x000fe8000c101304 */
[----:B-1----:R-:W-:Y:S04]  /*0190*/  STG.E.S8 desc[UR4][R2.64], R0 ;  /* 0x0000000002007986 */ /* 0x002fe8000c101304 */
[----:B------:R-:W-:Y:S01]  /*01a0*/  STG.E.S8 desc[UR4][R8.64], RZ ;  /* 0x000000ff08007986 */ /* 0x000fe2000c101304 */
[----:B------:R-:W-:Y:S05]  /*01b0*/  EXIT ;  /* 0x000000000000794d */ /* 0x000fea0003800000 */
.L_x_0:
[----:B------:R-:W-:-:S00]  /*01c0*/  BRA `(.L_x_0) ;  /* 0xfffffffc00fc7947 */ /* 0x000fc0000383ffff */
[----:B------:R-:W-:-:S00]  /*01d0*/  NOP ;  /* 0x0000000000007918 */ /* 0x000fc00000000000 */
        /* <DEDUP_REMOVED lines=10> */
.L_x_5:


//--------------------- .text._Z6KernelP4NodePiPbS2_S2_S1_i --------------------------
	.section	.text._Z6KernelP4NodePiPbS2_S2_S1_i,"ax",@progbits
	.align	128
.text._Z6KernelP4NodePiPbS2_S2_S1_i:
        .type           _Z6KernelP4NodePiPbS2_S2_S1_i,@function
        .size           _Z6KernelP4NodePiPbS2_S2_S1_i,(.L_x_6 - _Z6KernelP4NodePiPbS2_S2_S1_i)
        .other          _Z6KernelP4NodePiPbS2_S2_S1_i,@"STO_CUDA_ENTRY STV_DEFAULT"
_Z6KernelP4NodePiPbS2_S2_S1_i:
        /* <DEDUP_REMOVED lines=15> */
[----:B------:R-:W0:Y:S01]  /*00f0*/  LDC.64 R2, c[0x0][0x380] ;  /* 0x0000e000ff027b82 */ /* 0x000e220000000a00 */
[----:B------:R-:W-:Y:S01]  /*0100*/  IMAD.SHL.U32 R9, R16, 0x8, RZ ;  /* 0x0000000810097824 */ /* 0x000fe200078e00ff */
[----:B------:R1:W-:Y:S01]  /*0110*/  STG.E.S8 desc[UR4][R4.64], RZ ;  /* 0x000000ff04007986 */ /* 0x0003e2000c101304 */
[----:B0-----:R-:W-:-:S04]  /*0120*/  IMAD.WIDE.U32 R2, R7, 0x8, R2 ;  /* 0x0000000807027825 */ /* 0x001fc800078e0002 */
[----:B------:R-:W-:-:S05]  /*0130*/  IMAD.IADD R3, R3, 0x1, R9 ;  /* 0x0000000103037824 */ /* 0x000fca00078e0209 */
[----:B------:R-:W2:Y:S04]  /*0140*/  LDG.E R6, desc[UR4][R2.64] ;  /* 0x0000000402067981 */ /* 0x000ea8000c1e1900 */
[----:B------:R-:W2:Y:S02]  /*0150*/  LDG.E R9, desc[UR4][R2.64+0x4] ;  /* 0x0000040402097981 */ /* 0x000ea4000c1e1900 */
[----:B--2---:R-:W-:-:S05]  /*0160*/  IMAD.IADD R11, R6, 0x1, R9 ;  /* 0x00000001060b7824 */ /* 0x004fca00078e0209 */
[----:B------:R-:W-:-:S13]  /*0170*/  ISETP.GT.AND P0, PT, R11, R6, PT ;  /* 0x000000060b00720c */ /* 0x000fda0003f04270 */
[----:B-1----:R-:W-:Y:S05]  /*0180*/  @!P0 EXIT ;  /* 0x000000000000894d */ /* 0x002fea0003800000 */
[----:B------:R-:W0:Y:S01]  /*0190*/  LDC.64 R8, c[0x0][0x388] ;  /* 0x0000e200ff087b82 */ /* 0x000e220000000a00 */
[----:B------:R-:W-:Y:S01]  /*01a0*/  IMAD.MOV.U32 R15, RZ, RZ, R11 ;  /* 0x000000ffff0f7224 */ /* 0x000fe200078e000b */
[----:B------:R-:W1:Y:S01]  /*01b0*/  LDCU.64 UR6, c[0x0][0x3a0] ;  /* 0x00007400ff0677ac */ /* 0x000e620008000a00 */
[----:B------:R-:W2:Y:S05]  /*01c0*/  LDCU.64 UR8, c[0x0][0x398] ;  /* 0x00007300ff0877ac */ /* 0x000eaa0008000a00 */
[----:B------:R-:W3:Y:S01]  /*01d0*/  LDC.64 R4, c[0x0][0x3a8] ;  /* 0x0000ea00ff047b82 */ /* 0x000ee20000000a00 */
[----:B0-----:R-:W-:-:S03]  /*01e0*/  IMAD.WIDE R8, R6, 0x4, R8 ;  /* 0x0000000406087825 */ /* 0x001fc600078e0208 */
[----:B-12---:R-:W-:-:S07]  /*01f0*/  MOV R0, R8 ;  /* 0x0000000800007202 */ /* 0x006fce0000000f00 */
.L_x_3:
[----:B------:R-:W-:-:S05]  /*0200*/  IMAD.MOV.U32 R8, RZ, RZ, R0 ;  /* 0x000000ffff087224 */ /* 0x000fca00078e0000 */
[----:B------:R-:W2:Y:S02]  /*0210*/  LDG.E R17, desc[UR4][R8.64] ;  /* 0x0000000408117981 */ /* 0x000ea4000c1e1900 */
[----:B--2---:R-:W-:Y:S02]  /*0220*/  SHF.R.S32.HI R18, RZ, 0x1f, R17 ;  /* 0x0000001fff127819 */ /* 0x004fe40000011411 */
[----:B------:R-:W-:-:S04]  /*0230*/  IADD3 R10, P0, PT, R17, UR6, RZ ;  /* 0x00000006110a7c10 */ /* 0x000fc8000ff1e0ff */
[----:B------:R-:W-:-:S05]  /*0240*/  IADD3.X R11, PT, PT, R18, UR7, RZ, P0, !PT ;  /* 0x00000007120b7c10 */ /* 0x000fca00087fe4ff */
[----:B------:R-:W2:Y:S01]  /*0250*/  LDG.E.S8 R10, desc[UR4][R10.64] ;  /* 0x000000040a0a7981 */ /* 0x000ea2000c1e1300 */
[----:B------:R-:W-:Y:S01]  /*0260*/  BSSY.RECONVERGENT B0, `(.L_x_1) ;  /* 0x0000017000007945 */ /* 0x000fe20003800200 */
[----:B------:R-:W-:Y:S01]  /*0270*/  IADD3 R0, P0, PT, R0, 0x4, RZ ;  /* 0x0000000400007810 */ /* 0x000fe20007f1e0ff */
[----:B------:R-:W-:Y:S01]  /*0280*/  VIADD R6, R6, 0x1 ;  /* 0x0000000106067836 */ /* 0x000fe20000000000 */
[----:B--2---:R-:W-:-:S13]  /*0290*/  ISETP.NE.AND P1, PT, R10, RZ, PT ;  /* 0x000000ff0a00720c */ /* 0x004fda0003f25270 */
[----:B------:R-:W-:Y:S05]  /*02a0*/  @P1 BRA `(.L_x_2) ;  /* 0x0000000000481947 */ /* 0x000fea0003800000 */
[----:B---3--:R-:W-:Y:S01]  /*02b0*/  IMAD.WIDE.U32 R10, R7, 0x4, R4 ;  /* 0x00000004070a7825 */ /* 0x008fe200078e0004 */
[----:B------:R-:W-:-:S03]  /*02c0*/  SHF.L.U32 R15, R16, 0x2, RZ ;  /* 0x00000002100f7819 */ /* 0x000fc600000006ff */
[----:B------:R-:W-:Y:S02]  /*02d0*/  IMAD.MOV.U32 R14, RZ, RZ, R10 ;  /* 0x000000ffff0e7224 */ /* 0x000fe400078e000a */
[----:B------:R-:W-:-:S05]  /*02e0*/  IMAD.IADD R15, R11, 0x1, R15 ;  /* 0x000000010b0f7824 */ /* 0x000fca00078e020f */
[----:B------:R-:W2:Y:S01]  /*02f0*/  LDG.E R14, desc[UR4][R14.64] ;  /* 0x000000040e0e7981 */ /* 0x000ea2000c1e1900 */
[----:B------:R-:W-:Y:S02]  /*0300*/  HFMA2 R8, -RZ, RZ, 0, 5.9604644775390625e-08 ;  /* 0x00000001ff087431 */ /* 0x000fe400000001ff */
[C---:B------:R-:W-:Y:S01]  /*0310*/  IMAD.WIDE.U32 R10, R17.reuse, 0x4, R4 ;  /* 0x00000004110a7825 */ /* 0x040fe200078e0004 */
[----:B------:R-:W-:-:S03]  /*0320*/  IADD3 R12, P1, PT, R17, UR8, RZ ;  /* 0x00000008110c7c10 */ /* 0x000fc6000ff3e0ff */
[----:B------:R-:W-:-:S04]  /*0330*/  IMAD.SHL.U32 R13, R18, 0x4, RZ ;  /* 0x00000004120d7824 */ /* 0x000fc800078e00ff */
[----:B------:R-:W-:Y:S01]  /*0340*/  IMAD.IADD R11, R11, 0x1, R13 ;  /* 0x000000010b0b7824 */ /* 0x000fe200078e020d */
[----:B------:R-:W-:Y:S02]  /*0350*/  IADD3.X R13, PT, PT, R18, UR9, RZ, P1, !PT ;  /* 0x00000009120d7c10 */ /* 0x000fe40008ffe4ff */
[----:B------:R-:W-:Y:S01]  /*0360*/  PRMT R18, R8, 0x7610, R18 ;  /* 0x0000761008127816 */ /* 0x000fe20000000012 */
[----:B--2---:R-:W-:-:S05]  /*0370*/  VIADD R17, R14, 0x1 ;  /* 0x000000010e117836 */ /* 0x004fca0000000000 */
[----:B------:R0:W-:Y:S04]  /*0380*/  STG.E desc[UR4][R10.64], R17 ;  /* 0x000000110a007986 */ /* 0x0001e8000c101904 */
[----:B------:R0:W-:Y:S04]  /*0390*/  STG.E.S8 desc[UR4][R12.64], R18 ;  /* 0x000000120c007986 */ /* 0x0001e8000c101304 */
[----:B------:R-:W2:Y:S04]  /*03a0*/  LDG.E R15, desc[UR4][R2.64] ;  /* 0x00000004020f7981 */ /* 0x000ea8000c1e1900 */
[----:B------:R-:W2:Y:S02]  /*03b0*/  LDG.E R8, desc[UR4][R2.64+0x4] ;  /* 0x0000040402087981 */ /* 0x000ea4000c1e1900 */
[----:B0-2---:R-:W-:-:S07]  /*03c0*/  IADD3 R15, PT, PT, R15, R8, RZ ;  /* 0x000000080f0f7210 */ /* 0x005fce0007ffe0ff */
.L_x_2:
[----:B------:R-:W-:Y:S05]  /*03d0*/  BSYNC.RECONVERGENT B0 ;  /* 0x0000000000007941 */ /* 0x000fea0003800200 */
.L_x_1:
[----:B------:R-:W-:Y:S01]  /*03e0*/  ISETP.GT.AND P1, PT, R15, R6, PT ;  /* 0x000000060f00720c */ /* 0x000fe20003f24270 */
[----:B------:R-:W-:-:S12]  /*03f0*/  IMAD.X R9, RZ, RZ, R9, P0 ;  /* 0x000000ffff097224 */ /* 0x000fd800000e0609 */
[----:B------:R-:W-:Y:S05]  /*0400*/  @P1 BRA `(.L_x_3) ;  /* 0xfffffffc007c1947 */ /* 0x000fea000383ffff */
[----:B------:R-:W-:Y:S05]  /*0410*/  EXIT ;  /* 0x000000000000794d */ /* 0x000fea0003800000 */
.L_x_4:
        /* <DEDUP_REMOVED lines=14> */
.L_x_6:


//--------------------- .nv.shared.reserved.0     --------------------------
	.section	.nv.shared.reserved.0,"aw",@nobits
	.weak		__nv_reservedSMEM_offset_0_alias
	.size		__nv_reservedSMEM_offset_0_alias, 0, 64
	.other		__nv_reservedSMEM_offset_0_alias,@"STO_CUDA_RESERVED_SHARED STV_DEFAULT"
__nv_reservedSMEM_offset_0_alias:
	.zero		0
	.zero		64


//--------------------- .nv.constant0._Z7Kernel2PbS_S_S_i --------------------------
	.section	.nv.constant0._Z7Kernel2PbS_S_S_i,"a",@progbits
	.sectionflags	@""
	.align	4
.nv.constant0._Z7Kernel2PbS_S_S_i:
	.zero		932


//--------------------- .nv.constant0._Z6KernelP4NodePiPbS2_S2_S1_i --------------------------
	.section	.nv.constant0._Z6KernelP4NodePiPbS2_S2_S1_i,"a",@progbits
	.sectionflags	@""
	.align	4
.nv.constant0._Z6KernelP4NodePiPbS2_S2_S1_i:
	.zero		948


//--------------------- SYMBOLS --------------------------

	.type		.nv.reservedSmem.offset0,@object
	.size		.nv.reservedSmem.offset0,0x4
